	.headerflags	@"EF_CUDA_TEXMODE_UNIFIED EF_CUDA_64BIT_ADDRESS EF_CUDA_ACCELERATORS EF_CUDA_SM90 EF_CUDA_VIRTUAL_SM(EF_CUDA_SM90)"
	.elftype	@"ET_EXEC"


//--------------------- .nv.info                  --------------------------
	.section	.nv.info,"",@"SHT_CUDA_INFO"
	.align	4


	//----- nvinfo : EIATTR_REGCOUNT
	.align		4
        /*0000*/ 	.byte	0x04, 0x2f
        /*0002*/ 	.short	(.L_6 - .L_5)
	.align		4
.L_5:
        /*0004*/ 	.word	index@(triton_poi_fused_clamp_div_gather_mul_pow_rsub_sqrt_sub_2)
        /*0008*/ 	.word	0x00000018


	//----- nvinfo : EIATTR_MIN_STACK_SIZE
	.align		4
.L_6:
        /*000c*/ 	.byte	0x04, 0x12
        /*000e*/ 	.short	(.L_8 - .L_7)
	.align		4
.L_7:
        /*0010*/ 	.word	index@(triton_poi_fused_clamp_div_gather_mul_pow_rsub_sqrt_sub_2)
        /*0014*/ 	.word	0x00000000


	//----- nvinfo : EIATTR_FRAME_SIZE
	.align		4
.L_8:
        /*0018*/ 	.byte	0x04, 0x11
        /*001a*/ 	.short	(.L_10 - .L_9)
	.align		4
.L_9:
        /*001c*/ 	.word	index@(triton_poi_fused_clamp_div_gather_mul_pow_rsub_sqrt_sub_2)
        /*0020*/ 	.word	0x00000000


	//----- nvinfo : EIATTR_MIN_STACK_SIZE
	.align		4
.L_10:
        /*0024*/ 	.byte	0x04, 0x12
        /*0026*/ 	.short	(.L_12 - .L_11)
	.align		4
.L_11:
        /*0028*/ 	.word	index@(triton_poi_fused_clamp_div_gather_mul_pow_rsub_sqrt_sub_2)
        /*002c*/ 	.word	0x00000000
.L_12:


//--------------------- .nv.info.triton_poi_fused_clamp_div_gather_mul_pow_rsub_sqrt_sub_2 --------------------------
	.section	.nv.info.triton_poi_fused_clamp_div_gather_mul_pow_rsub_sqrt_sub_2,"",@"SHT_CUDA_INFO"
	.sectionflags	@""
	.align	4


	//----- nvinfo : EIATTR_CUDA_API_VERSION
	.align		4
        /*0000*/ 	.byte	0x04, 0x37
        /*0002*/ 	.short	(.L_14 - .L_13)
.L_13:
        /*0004*/ 	.word	0x0000007c


	//----- nvinfo : EIATTR_KPARAM_INFO
	.align		4
.L_14:
        /*0008*/ 	.byte	0x04, 0x17
        /*000a*/ 	.short	(.L_16 - .L_15)
.L_15:
        /*000c*/ 	.word	0x00000000
        /*0010*/ 	.short	0x0004
        /*0012*/ 	.short	0x0020
        /*0014*/ 	.byte	0x00, 0xf0, 0x11, 0x00


	//----- nvinfo : EIATTR_KPARAM_INFO
	.align		4
.L_16:
        /*0018*/ 	.byte	0x04, 0x17
        /*001a*/ 	.short	(.L_18 - .L_17)
.L_17:
        /*001c*/ 	.word	0x00000000
        /*0020*/ 	.short	0x0003
        /*0022*/ 	.short	0x0018
        /*0024*/ 	.byte	0x00, 0xf4, 0x21, 0x00


	//----- nvinfo : EIATTR_KPARAM_INFO
	.align		4
.L_18:
        /*0028*/ 	.byte	0x04, 0x17
        /*002a*/ 	.short	(.L_20 - .L_19)
.L_19:
        /*002c*/ 	.word	0x00000000
        /*0030*/ 	.short	0x0002
        /*0032*/ 	.short	0x0010
        /*0034*/ 	.byte	0x00, 0xf4, 0x21, 0x00


	//----- nvinfo : EIATTR_KPARAM_INFO
	.align		4
.L_20:
        /*0038*/ 	.byte	0x04, 0x17
        /*003a*/ 	.short	(.L_22 - .L_21)
.L_21:
        /*003c*/ 	.word	0x00000000
        /*0040*/ 	.short	0x0001
        /*0042*/ 	.short	0x0008
        /*0044*/ 	.byte	0x00, 0xf4, 0x21, 0x00


	//----- nvinfo : EIATTR_KPARAM_INFO
	.align		4
.L_22:
        /*0048*/ 	.byte	0x04, 0x17
        /*004a*/ 	.short	(.L_24 - .L_23)
.L_23:
        /*004c*/ 	.word	0x00000000
        /*0050*/ 	.short	0x0000
        /*0052*/ 	.short	0x0000
        /*0054*/ 	.byte	0x00, 0xf4, 0x21, 0x00


	//----- nvinfo : EIATTR_SPARSE_MMA_MASK
	.align		4
.L_24:
        /*0058*/ 	.byte	0x03, 0x50
        /*005a*/ 	.short	0x0000


	//----- nvinfo : EIATTR_MAXREG_COUNT
	.align		4
        /*005c*/ 	.byte	0x03, 0x1b
        /*005e*/ 	.short	0x00ff


	//----- nvinfo : EIATTR_EXTERNS
	.align		4
        /*0060*/ 	.byte	0x04, 0x0f
        /*0062*/ 	.short	(.L_26 - .L_25)


	//   ....[0]....
	.align		4
.L_25:
        /*0064*/ 	.word	index@(__assertfail)


	//----- nvinfo : EIATTR_SYSCALL_OFFSETS
	.align		4
.L_26:
        /*0068*/ 	.byte	0x04, 0x46
        /*006a*/ 	.short	(.L_28 - .L_27)


	//   ....[0]....
.L_27:
        /*006c*/ 	.word	0x000002d0


	//----- nvinfo : EIATTR_EXIT_INSTR_OFFSETS
	.align		4
.L_28:
        /*0070*/ 	.byte	0x04, 0x1c
        /*0072*/ 	.short	(.L_30 - .L_29)


	//   ....[0]....
.L_29:
        /*0074*/ 	.word	0x000005b0


	//   ....[1]....
        /*0078*/ 	.word	0x000005d0


	//----- nvinfo : EIATTR_REQNTID
	.align		4
.L_30:
        /*007c*/ 	.byte	0x04, 0x10
        /*007e*/ 	.short	(.L_32 - .L_31)
.L_31:
        /*0080*/ 	.word	0x00000080
        /*0084*/ 	.word	0x00000001
        /*0088*/ 	.word	0x00000001


	//----- nvinfo : EIATTR_CRS_STACK_SIZE
	.align		4
.L_32:
        /*008c*/ 	.byte	0x04, 0x1e
        /*008e*/ 	.short	(.L_34 - .L_33)
.L_33:
        /*0090*/ 	.word	0x00000000


	//----- nvinfo : EIATTR_CBANK_PARAM_SIZE
	.align		4
.L_34:
        /*0094*/ 	.byte	0x03, 0x19
        /*0096*/ 	.short	0x0024


	//----- nvinfo : EIATTR_PARAM_CBANK
	.align		4
        /*0098*/ 	.byte	0x04, 0x0a
        /*009a*/ 	.short	(.L_36 - .L_35)
	.align		4
.L_35:
        /*009c*/ 	.word	index@(.nv.constant0.triton_poi_fused_clamp_div_gather_mul_pow_rsub_sqrt_sub_2)
        /*00a0*/ 	.short	0x0210
        /*00a2*/ 	.short	0x0024


	//----- nvinfo : EIATTR_SW_WAR
	.align		4
.L_36:
        /*00a4*/ 	.byte	0x04, 0x36
        /*00a6*/ 	.short	(.L_38 - .L_37)
.L_37:
        /*00a8*/ 	.word	0x00000008
.L_38:


//--------------------- .nv.callgraph             --------------------------
	.section	.nv.callgraph,"",@"SHT_CUDA_CALLGRAPH"
	.align	4
	.sectionentsize	8
	.align		4
        /*0000*/ 	.word	0x00000000
	.align		4
        /*0004*/ 	.word	0xffffffff
	.align		4
        /*0008*/ 	.word	index@(triton_poi_fused_clamp_div_gather_mul_pow_rsub_sqrt_sub_2)
	.align		4
        /*000c*/ 	.word	index@(__assertfail)
	.align		4
        /*0010*/ 	.word	0x00000000
	.align		4
        /*0014*/ 	.word	0xfffffffe
	.align		4
        /*0018*/ 	.word	0x00000000
	.align		4
        /*001c*/ 	.word	0xfffffffd
	.align		4
        /*0020*/ 	.word	0x00000000
	.align		4
        /*0024*/ 	.word	0xfffffffc


//--------------------- .nv.constant4             --------------------------
	.section	.nv.constant4,"a",@progbits
	.align	8
	.align		8
.nv.constant4:
        /*0000*/ 	.dword	__assertfail
	.align		8
        /*0008*/ 	.dword	assertFunc_0
	.align		8
        /*0010*/ 	.dword	assertFile_0
	.align		8
        /*0018*/ 	.dword	assertMessage_0
	.align		8
        /*0020*/ 	.dword	_$_str
	.align		8
        /*0028*/ 	.dword	_$_str_$_2


//--------------------- .text.triton_poi_fused_clamp_div_gather_mul_pow_rsub_sqrt_sub_2 --------------------------
	.section	.text.triton_poi_fused_clamp_div_gather_mul_pow_rsub_sqrt_sub_2,"ax",@progbits
	.sectionflags	@"SHF_BARRIERS=1"
	.align	128
        .global         triton_poi_fused_clamp_div_gather_mul_pow_rsub_sqrt_sub_2
        .type           triton_poi_fused_clamp_div_gather_mul_pow_rsub_sqrt_sub_2,@function
        .size           triton_poi_fused_clamp_div_gather_mul_pow_rsub_sqrt_sub_2,(.L_x_2 - triton_poi_fused_clamp_div_gather_mul_pow_rsub_sqrt_sub_2)
        .other          triton_poi_fused_clamp_div_gather_mul_pow_rsub_sqrt_sub_2,@"STO_CUDA_ENTRY STV_DEFAULT"
triton_poi_fused_clamp_div_gather_mul_pow_rsub_sqrt_sub_2:
.text.triton_poi_fused_clamp_div_gather_mul_pow_rsub_sqrt_sub_2:
[----:B------:R-:W0:Y:S02]  /*0000*/  LDC R1, c[0x0][0x28] ;  /* 0x00000a00ff017b82 */ /* 0x000e240000000800 */
[----:B------:R-:W1:Y:S01]  /*0010*/  S2R R0, SR_TID.X ;  /* 0x0000000000007919 */ /* 0x000e620000002100 */
[----:B------:R-:W2:Y:S01]  /*0020*/  LDC.64 R2, c[0x0][0x218] ;  /* 0x00008600ff027b82 */ /* 0x000ea20000000a00 */
[----:B------:R-:W-:Y:S01]  /*0030*/  ULDC.64 UR4, c[0x0][0x208] ;  /* 0x0000820000047ab9 */ /* 0x000fe20000000a00 */
[----:B------:R-:W3:Y:S06]  /*0040*/  S2R R7, SR_CTAID.X ;  /* 0x0000000000077919 */ /* 0x000eec0000002500 */
[----:B------:R-:W4:Y:S01]  /*0050*/  LDC.64 R14, c[0x0][0x210] ;  /* 0x00008400ff0e7b82 */ /* 0x000f220000000a00 */
[----:B-1----:R-:W-:-:S02]  /*0060*/  LOP3.LUT R0, R0, 0x7f, RZ, 0xc0, !PT ;  /* 0x0000007f00007812 */ /* 0x002fc400078ec0ff */
[----:B---3--:R-:W-:-:S03]  /*0070*/  SHF.R.S32.HI R4, RZ, 0x18, R7 ;  /* 0x00000018ff047819 */ /* 0x008fc60000011407 */
[----:B------:R-:W-:Y:S01]  /*0080*/  IMAD R7, R7, 0x80, R0 ;  /* 0x0000008007077824 */ /* 0x000fe200078e0200 */
[----:B------:R-:W-:Y:S02]  /*0090*/  SGXT R0, R4, 0x1 ;  /* 0x000000010400781a */ /* 0x000fe40000000200 */
[----:B------:R-:W-:Y:S02]  /*00a0*/  CS2R R4, SRZ ;  /* 0x0000000000047805 */ /* 0x000fe4000001ff00 */
[----:B------:R-:W-:Y:S02]  /*00b0*/  ISETP.GE.AND P1, PT, R7, 0x100, PT ;  /* 0x000001000700780c */ /* 0x000fe40003f26270 */
[----:B------:R-:W-:-:S04]  /*00c0*/  LEA.HI R0, R0, R7, RZ, 0x2 ;  /* 0x0000000700007211 */ /* 0x000fc800078f10ff */
[----:B------:R-:W-:-:S05]  /*00d0*/  SHF.R.S32.HI R9, RZ, 0x2, R0 ;  /* 0x00000002ff097819 */ /* 0x000fca0000011400 */
[----:B--2---:R-:W-:-:S05]  /*00e0*/  IMAD.WIDE R2, R9, 0x8, R2 ;  /* 0x0000000809027825 */ /* 0x004fca00078e0202 */
[----:B------:R-:W2:Y:S01]  /*00f0*/  @!P1 LDG.E.EL.64 R4, desc[UR4][R2.64] ;  /* 0x0000000402049981 */ /* 0x000ea2000c2e1b00 */
[----:B------:R-:W-:Y:S02]  /*0100*/  IMAD.MOV.U32 R0, RZ, RZ, RZ ;  /* 0x000000ffff007224 */ /* 0x000fe400078e00ff */
[----:B----4-:R-:W-:-:S05]  /*0110*/  IMAD.WIDE R14, R7, 0x4, R14 ;  /* 0x00000004070e7825 */ /* 0x010fca00078e020e */
[----:B------:R1:W5:Y:S01]  /*0120*/  @!P1 LDG.E R0, desc[UR4][R14.64] ;  /* 0x000000040e009981 */ /* 0x000362000c1e1900 */
[----:B--2---:R-:W-:Y:S02]  /*0130*/  IADD3 R6, P0, R4, -0x1, RZ ;  /* 0xffffffff04067810 */ /* 0x004fe40007f1e0ff */
[----:B------:R-:W-:Y:S02]  /*0140*/  IADD3 R17, P2, R4, 0x3, RZ ;  /* 0x0000000304117810 */ /* 0x000fe40007f5e0ff */
[----:B------:R-:W-:-:S03]  /*0150*/  IADD3.X R11, R5, -0x1, RZ, P0, !PT ;  /* 0xffffffff050b7810 */ /* 0x000fc600007fe4ff */
[----:B------:R-:W-:Y:S01]  /*0160*/  IMAD.X R16, RZ, RZ, R5, P2 ;  /* 0x000000ffff107224 */ /* 0x000fe200010e0605 */
[----:B------:R-:W-:-:S04]  /*0170*/  ISETP.GE.AND P0, PT, R11, RZ, PT ;  /* 0x000000ff0b00720c */ /* 0x000fc80003f06270 */
[----:B------:R-:W-:Y:S02]  /*0180*/  SEL R17, R17, R6, !P0 ;  /* 0x0000000611117207 */ /* 0x000fe40004000000 */
[----:B------:R-:W-:Y:S02]  /*0190*/  SEL R16, R16, R11, !P0 ;  /* 0x0000000b10107207 */ /* 0x000fe40004000000 */
[----:B------:R-:W-:-:S04]  /*01a0*/  ISETP.GE.U32.AND P0, PT, R17, 0x4, PT ;  /* 0x000000041100780c */ /* 0x000fc80003f06070 */
[----:B------:R-:W-:-:S04]  /*01b0*/  ISETP.GE.U32.AND.EX P0, PT, R16, RZ, PT, P0 ;  /* 0x000000ff1000720c */ /* 0x000fc80003f06100 */
[----:B------:R-:W-:-:S13]  /*01c0*/  ISETP.GT.OR P0, PT, R7, 0xff, !P0 ;  /* 0x000000ff0700780c */ /* 0x000fda0004704670 */
[----:B-1----:R-:W-:Y:S05]  /*01d0*/  @P0 BRA `(.L_x_0) ;  /* 0x0000000000400947 */ /* 0x002fea0003800000 */
[----:B------:R-:W-:Y:S01]  /*01e0*/  MOV R2, 0x0 ;  /* 0x0000000000027802 */ /* 0x000fe20000000f00 */
[----:B------:R-:W-:Y:S01]  /*01f0*/  ULDC.64 UR6, c[0x4][0x18] ;  /* 0x0100060000067ab9 */ /* 0x000fe20000000a00 */
[----:B------:R-:W-:Y:S01]  /*0200*/  ULDC.64 UR8, c[0x4][0x8] ;  /* 0x0100020000087ab9 */ /* 0x000fe20000000a00 */
[----:B------:R-:W-:Y:S01]  /*0210*/  IMAD.U32 R4, RZ, RZ, UR6 ;  /* 0x00000006ff047e24 */ /* 0x000fe2000f8e00ff */
[----:B------:R-:W-:Y:S01]  /*0220*/  MOV R11, UR9 ;  /* 0x00000009000b7c02 */ /* 0x000fe20008000f00 */
[----:B------:R-:W-:Y:S01]  /*0230*/  IMAD.U32 R5, RZ, RZ, UR7 ;  /* 0x00000007ff057e24 */ /* 0x000fe2000f8e00ff */
[----:B------:R-:W1:Y:S01]  /*0240*/  LDC.64 R2, c[0x4][R2] ;  /* 0x0100000002027b82 */ /* 0x000e620000000a00 */
[----:B------:R-:W-:Y:S01]  /*0250*/  ULDC.64 UR6, c[0x4][0x10] ;  /* 0x0100040000067ab9 */ /* 0x000fe20000000a00 */
[----:B------:R-:W-:Y:S02]  /*0260*/  IMAD.U32 R10, RZ, RZ, UR8 ;  /* 0x00000008ff0a7e24 */ /* 0x000fe4000f8e00ff */
[----:B------:R-:W-:-:S02]  /*0270*/  IMAD.U32 R6, RZ, RZ, UR6 ;  /* 0x00000006ff067e24 */ /* 0x000fc4000f8e00ff */
[----:B------:R-:W-:Y:S02]  /*0280*/  IMAD.U32 R7, RZ, RZ, UR7 ;  /* 0x00000007ff077e24 */ /* 0x000fe4000f8e00ff */
[----:B------:R-:W-:Y:S02]  /*0290*/  IMAD.MOV.U32 R8, RZ, RZ, 0x22 ;  /* 0x00000022ff087424 */ /* 0x000fe400078e00ff */
[----:B------:R-:W-:Y:S02]  /*02a0*/  IMAD.MOV.U32 R12, RZ, RZ, 0x1 ;  /* 0x00000001ff0c7424 */ /* 0x000fe400078e00ff */
[----:B------:R-:W-:-:S07]  /*02b0*/  IMAD.MOV.U32 R13, RZ, RZ, RZ ;  /* 0x000000ffff0d7224 */ /* 0x000fce00078e00ff */
[----:B------:R-:W-:-:S07]  /*02c0*/  LEPC R20, `(.L_x_0) ;  /* 0x000000001014794e */ /* 0x000fce0000000000 */
[----:B01---5:R-:W-:Y:S05]  /*02d0*/  CALL.ABS.NOINC R2 ;  /* 0x0000000002007343 */ /* 0x023fea0003c00000 */
.L_x_0:
[----:B------:R-:W-:Y:S01]  /*02e0*/  IMAD.SHL.U32 R9, R9, 0x4, RZ ;  /* 0x0000000409097824 */ /* 0x000fe200078e00ff */
[----:B------:R-:W-:Y:S05]  /*02f0*/  WARPSYNC.ALL ;  /* 0x0000000000007948 */ /* 0x000fea0003800000 */
[----:B------:R-:W-:Y:S01]  /*0300*/  BAR.SYNC.DEFER_BLOCKING 0x0 ;  /* 0x0000000000007b1d */ /* 0x000fe20000010000 */
[----:B------:R-:W-:Y:S01]  /*0310*/  IMAD.MOV.U32 R11, RZ, RZ, RZ ;  /* 0x000000ffff0b7224 */ /* 0x000fe200078e00ff */
[----:B------:R-:W-:-:S04]  /*0320*/  IADD3 R2, P0, R9, R17, RZ ;  /* 0x0000001109027210 */ /* 0x000fc80007f1e0ff */
[----:B------:R-:W-:Y:S01]  /*0330*/  ULDC.64 UR6, c[0x0][0x220] ;  /* 0x0000880000067ab9 */ /* 0x000fe20000000a00 */
[----:B------:R-:W-:Y:S01]  /*0340*/  ULDC.64 UR8, c[0x0][0x228] ;  /* 0x00008a0000087ab9 */ /* 0x000fe20000000a00 */
[----:B------:R-:W-:Y:S02]  /*0350*/  LEA.HI.X.SX32 R9, R9, R16, 0x1, P0 ;  /* 0x0000001009097211 */ /* 0x000fe400000f0eff */
[C---:B------:R-:W-:Y:S02]  /*0360*/  SHF.L.U32 R6, R2.reuse, 0x2, RZ ;  /* 0x0000000202067819 */ /* 0x040fe400000006ff */
[----:B------:R-:W-:Y:S02]  /*0370*/  SHF.L.U64.HI R9, R2, 0x2, R9 ;  /* 0x0000000202097819 */ /* 0x000fe40000010209 */
[----:B------:R-:W-:Y:S02]  /*0380*/  IADD3 R2, P0, R6, UR6, RZ ;  /* 0x0000000606027c10 */ /* 0x000fe4000ff1e0ff */
[----:B------:R-:W-:-:S02]  /*0390*/  IADD3 R6, P2, R6, UR8, RZ ;  /* 0x0000000806067c10 */ /* 0x000fc4000ff5e0ff */
[----:B------:R-:W-:Y:S02]  /*03a0*/  IADD3.X R3, R9, UR7, RZ, P0, !PT ;  /* 0x0000000709037c10 */ /* 0x000fe400087fe4ff */
[----:B------:R-:W-:Y:S01]  /*03b0*/  IADD3.X R7, R9, UR9, RZ, P2, !PT ;  /* 0x0000000909077c10 */ /* 0x000fe200097fe4ff */
[----:B------:R-:W-:Y:S02]  /*03c0*/  IMAD.MOV.U32 R9, RZ, RZ, RZ ;  /* 0x000000ffff097224 */ /* 0x000fe400078e00ff */
[----:B------:R-:W2:Y:S04]  /*03d0*/  @!P1 LDG.E.EL R11, desc[UR4][R2.64] ;  /* 0x00000004020b9981 */ /* 0x000ea8000c2e1900 */
[----:B------:R-:W3:Y:S01]  /*03e0*/  @!P1 LDG.E.EL R9, desc[UR4][R6.64] ;  /* 0x0000000406099981 */ /* 0x000ee2000c2e1900 */
[----:B------:R-:W-:-:S05]  /*03f0*/  IADD3 R4, P0, R17, 0x1, RZ ;  /* 0x0000000111047810 */ /* 0x000fca0007f1e0ff */
[----:B------:R-:W-:-:S06]  /*0400*/  IMAD.X R5, RZ, RZ, R16, P0 ;  /* 0x000000ffff057224 */ /* 0x000fcc00000e0610 */
[----:B------:R-:W1:Y:S02]  /*0410*/  I2F.S64 R5, R4 ;  /* 0x0000000400057312 */ /* 0x000e640000301400 */
[C---:B-1----:R-:W-:Y:S01]  /*0420*/  FSETP.GEU.AND P2, PT, |R5|.reuse, 1.175494350822287508e-38, PT ;  /* 0x008000000500780b */ /* 0x042fe20003f4e200 */
[C---:B------:R-:W-:Y:S01]  /*0430*/  FMUL R8, R5.reuse, 0.25 ;  /* 0x3e80000005087820 */ /* 0x040fe20000400000 */
[----:B------:R-:W-:-:S04]  /*0440*/  FSETP.GT.AND P0, PT, |R5|, 8.50705917302346158658e+37, PT ;  /* 0x7e8000000500780b */ /* 0x000fc80003f04200 */
[----:B------:R-:W-:-:S07]  /*0450*/  FSEL R8, R8, R5, P0 ;  /* 0x0000000508087208 */ /* 0x000fce0000000000 */
[----:B------:R-:W-:-:S06]  /*0460*/  @!P2 FMUL R8, R8, 16777216 ;  /* 0x4b8000000808a820 */ /* 0x000fcc0000400000 */
[----:B------:R-:W1:Y:S01]  /*0470*/  MUFU.RCP R8, R8 ;  /* 0x0000000800087308 */ /* 0x000e620000001000 */
[----:B--2---:R-:W-:Y:S01]  /*0480*/  @P0 FMUL R11, R11, 0.25 ;  /* 0x3e8000000b0b0820 */ /* 0x004fe20000400000 */
[----:B---3--:R-:W-:-:S03]  /*0490*/  @P0 FMUL R9, R9, 0.25 ;  /* 0x3e80000009090820 */ /* 0x008fc60000400000 */
[----:B------:R-:W-:Y:S01]  /*04a0*/  @!P2 FMUL R11, R11, 16777216 ;  /* 0x4b8000000b0ba820 */ /* 0x000fe20000400000 */
[----:B------:R-:W-:-:S03]  /*04b0*/  @!P2 FMUL R9, R9, 16777216 ;  /* 0x4b8000000909a820 */ /* 0x000fc60000400000 */
[C---:B-1----:R-:W-:Y:S01]  /*04c0*/  FMUL R11, R8.reuse, R11 ;  /* 0x0000000b080b7220 */ /* 0x042fe20000400000 */
[----:B------:R-:W-:-:S04]  /*04d0*/  FMUL R2, R8, R9 ;  /* 0x0000000908027220 */ /* 0x000fc80000400000 */
[----:B------:R-:W-:-:S04]  /*04e0*/  FFMA R2, -R11, R11, R2 ;  /* 0x0000000b0b027223 */ /* 0x000fc80000000102 */
[----:B------:R-:W-:-:S04]  /*04f0*/  FFMA R3, R5, -R2, 1 ;  /* 0x3f80000005037423 */ /* 0x000fc80000000802 */
[----:B------:R-:W-:-:S04]  /*0500*/  @P0 FMUL R3, R3, 0.25 ;  /* 0x3e80000003030820 */ /* 0x000fc80000400000 */
[----:B------:R-:W-:-:S04]  /*0510*/  @!P2 FMUL R3, R3, 16777216 ;  /* 0x4b8000000303a820 */ /* 0x000fc80000400000 */
[----:B------:R-:W-:-:S05]  /*0520*/  FMUL R3, R8, R3 ;  /* 0x0000000308037220 */ /* 0x000fca0000400000 */
[----:B------:R-:W-:-:S04]  /*0530*/  FSETP.GTU.AND P0, PT, R3, RZ, PT ;  /* 0x000000ff0300720b */ /* 0x000fc80003f0c000 */
[----:B------:R-:W-:-:S06]  /*0540*/  FSEL R3, R3, RZ, P0 ;  /* 0x000000ff03037208 */ /* 0x000fcc0000000000 */
[----:B------:R-:W1:Y:S02]  /*0550*/  MUFU.SQRT R3, R3 ;  /* 0x0000000300037308 */ /* 0x000e640000002000 */
[----:B-1----:R-:W-:-:S04]  /*0560*/  FADD R5, R11, -R3 ;  /* 0x800000030b057221 */ /* 0x002fc80000000000 */
[----:B-----5:R-:W-:-:S05]  /*0570*/  FADD R0, -R5, R0 ;  /* 0x0000000005007221 */ /* 0x020fca0000000100 */
[----:B------:R-:W-:-:S04]  /*0580*/  FSETP.GTU.AND P0, PT, R0, RZ, PT ;  /* 0x000000ff0000720b */ /* 0x000fc80003f0c000 */
[----:B------:R-:W-:-:S05]  /*0590*/  FSEL R0, R0, RZ, P0 ;  /* 0x000000ff00007208 */ /* 0x000fca0000000000 */
[----:B------:R-:W-:Y:S01]  /*05a0*/  FMUL R5, R0, R0 ;  /* 0x0000000000057220 */ /* 0x000fe20000400000 */
[----:B------:R-:W-:Y:S06]  /*05b0*/  @P1 EXIT ;  /* 0x000000000000194d */ /* 0x000fec0003800000 */
[----:B------:R-:W-:Y:S01]  /*05c0*/  STG.E desc[UR4][R14.64], R5 ;  /* 0x000000050e007986 */ /* 0x000fe2000c101904 */
[----:B------:R-:W-:Y:S05]  /*05d0*/  EXIT ;  /* 0x000000000000794d */ /* 0x000fea0003800000 */
.L_x_1:
[----:B------:R-:W-:-:S00]  /*05e0*/  BRA `(.L_x_1) ;  /* 0xfffffffc00fc7947 */ /* 0x000fc0000383ffff */
[----:B------:R-:W-:-:S00]  /*05f0*/  NOP ;  /* 0x0000000000007918 */ /* 0x000fc00000000000 */
        /* <DEDUP_REMOVED lines=8> */
.L_x_2:


//--------------------- .nv.global.init           --------------------------
	.section	.nv.global.init,"aw",@progbits
.nv.global.init:
	.type		assertFunc_0,@object
	.size		assertFunc_0,(_$_str - assertFunc_0)
assertFunc_0:
        /*0000*/ 	.byte	0x75, 0x6e, 0x6b, 0x6e, 0x6f, 0x77, 0x6e, 0x00
	.type		_$_str,@object
	.size		_$_str,(_$_str_$_2 - _$_str)
_$_str:
        /*0008*/ 	.byte	0x5f, 0x5f, 0x43, 0x55, 0x44, 0x41, 0x5f, 0x46, 0x54, 0x5a, 0x00
	.type		_$_str_$_2,@object
	.size		_$_str_$_2,(assertMessage_0 - _$_str_$_2)
_$_str_$_2:
        /*0013*/ 	.byte	0x5f, 0x5f, 0x43, 0x55, 0x44, 0x41, 0x5f, 0x50, 0x52, 0x45, 0x43, 0x5f, 0x53, 0x51, 0x52, 0x54
        /*0023*/ 	.byte	0x00
	.type		assertMessage_0,@object
	.size		assertMessage_0,(assertFile_0 - assertMessage_0)
assertMessage_0:
        /*0024*/ 	.byte	0x69, 0x6e, 0x64, 0x65, 0x78, 0x20, 0x6f, 0x75, 0x74, 0x20, 0x6f, 0x66, 0x20, 0x62, 0x6f, 0x75
        /*0034*/ 	.byte	0x6e, 0x64, 0x73, 0x3a, 0x20, 0x30, 0x20, 0x3c, 0x3d, 0x20, 0x74, 0x6d, 0x70, 0x37, 0x20, 0x3c
        /*0044*/ 	.byte	0x20, 0x34, 0x00
	.type		assertFile_0,@object
	.size		assertFile_0,(.L_1 - assertFile_0)
assertFile_0:
        /*0047*/ 	.byte	0x69, 0x6e, 0x64, 0x75, 0x63, 0x74, 0x6f, 0x72, 0x5f, 0x63, 0x61, 0x63, 0x68, 0x65, 0x2f, 0x77
        /*0057*/ 	.byte	0x63, 0x2f, 0x63, 0x77, 0x63, 0x70, 0x77, 0x34, 0x76, 0x61, 0x71, 0x66, 0x33, 0x70, 0x37, 0x6c
        /*0067*/ 	.byte	0x78, 0x32, 0x35, 0x6a, 0x32, 0x6f, 0x78, 0x61, 0x7a, 0x68, 0x70, 0x70, 0x73, 0x63, 0x65, 0x76
        /*0077*/ 	.byte	0x77, 0x70, 0x34, 0x64, 0x69, 0x62, 0x62, 0x37, 0x78, 0x6d, 0x74, 0x35, 0x6a, 0x69, 0x70, 0x6a
        /*0087*/ 	.byte	0x7a, 0x73, 0x61, 0x72, 0x64, 0x6d, 0x2e, 0x70, 0x79, 0x00
.L_1:


//--------------------- .nv.constant0.triton_poi_fused_clamp_div_gather_mul_pow_rsub_sqrt_sub_2 --------------------------
	.section	.nv.constant0.triton_poi_fused_clamp_div_gather_mul_pow_rsub_sqrt_sub_2,"a",@progbits
	.sectionflags	@""
	.align	4
.nv.constant0.triton_poi_fused_clamp_div_gather_mul_pow_rsub_sqrt_sub_2:
	.zero		564


//--------------------- SYMBOLS --------------------------

	.type		__assertfail,@function
